	.headerflags	@"EF_CUDA_TEXMODE_UNIFIED EF_CUDA_64BIT_ADDRESS EF_CUDA_ACCELERATORS EF_CUDA_SM90 EF_CUDA_VIRTUAL_SM(EF_CUDA_SM90)"
	.elftype	@"ET_EXEC"


//--------------------- .nv.info                  --------------------------
	.section	.nv.info,"",@"SHT_CUDA_INFO"
	.align	4


	//----- nvinfo : EIATTR_REGCOUNT
	.align		4
        /*0000*/ 	.byte	0x04, 0x2f
        /*0002*/ 	.short	(.L_1 - .L_0)
	.align		4
.L_0:
        /*0004*/ 	.word	index@(triton_mm)
        /*0008*/ 	.word	0x00000030


	//----- nvinfo : EIATTR_MIN_STACK_SIZE
	.align		4
.L_1:
        /*000c*/ 	.byte	0x04, 0x12
        /*000e*/ 	.short	(.L_3 - .L_2)
	.align		4
.L_2:
        /*0010*/ 	.word	index@(triton_mm)
        /*0014*/ 	.word	0x00000000


	//----- nvinfo : EIATTR_FRAME_SIZE
	.align		4
.L_3:
        /*0018*/ 	.byte	0x04, 0x11
        /*001a*/ 	.short	(.L_5 - .L_4)
	.align		4
.L_4:
        /*001c*/ 	.word	index@(triton_mm)
        /*0020*/ 	.word	0x00000000


	//----- nvinfo : EIATTR_MIN_STACK_SIZE
	.align		4
.L_5:
        /*0024*/ 	.byte	0x04, 0x12
        /*0026*/ 	.short	(.L_7 - .L_6)
	.align		4
.L_6:
        /*0028*/ 	.word	index@(triton_mm)
        /*002c*/ 	.word	0x00000000
.L_7:


//--------------------- .nv.info.triton_mm        --------------------------
	.section	.nv.info.triton_mm,"",@"SHT_CUDA_INFO"
	.sectionflags	@""
	.align	4


	//----- nvinfo : EIATTR_CUDA_API_VERSION
	.align		4
        /*0000*/ 	.byte	0x04, 0x37
        /*0002*/ 	.short	(.L_9 - .L_8)
.L_8:
        /*0004*/ 	.word	0x0000007c


	//----- nvinfo : EIATTR_KPARAM_INFO
	.align		4
.L_9:
        /*0008*/ 	.byte	0x04, 0x17
        /*000a*/ 	.short	(.L_11 - .L_10)
.L_10:
        /*000c*/ 	.word	0x00000000
        /*0010*/ 	.short	0x0002
        /*0012*/ 	.short	0x0010
        /*0014*/ 	.byte	0x00, 0xf0, 0x21, 0x00


	//----- nvinfo : EIATTR_KPARAM_INFO
	.align		4
.L_11:
        /*0018*/ 	.byte	0x04, 0x17
        /*001a*/ 	.short	(.L_13 - .L_12)
.L_12:
        /*001c*/ 	.word	0x00000000
        /*0020*/ 	.short	0x0001
        /*0022*/ 	.short	0x0008
        /*0024*/ 	.byte	0x00, 0xf0, 0x21, 0x00


	//----- nvinfo : EIATTR_KPARAM_INFO
	.align		4
.L_13:
        /*0028*/ 	.byte	0x04, 0x17
        /*002a*/ 	.short	(.L_15 - .L_14)
.L_14:
        /*002c*/ 	.word	0x00000000
        /*0030*/ 	.short	0x0000
        /*0032*/ 	.short	0x0000
        /*0034*/ 	.byte	0x00, 0xf0, 0x21, 0x00


	//----- nvinfo : EIATTR_SPARSE_MMA_MASK
	.align		4
.L_15:
        /*0038*/ 	.byte	0x03, 0x50
        /*003a*/ 	.short	0x0000


	//----- nvinfo : EIATTR_MAXREG_COUNT
	.align		4
        /*003c*/ 	.byte	0x03, 0x1b
        /*003e*/ 	.short	0x00ff


	//----- nvinfo : EIATTR_EXIT_INSTR_OFFSETS
	.align		4
        /*0040*/ 	.byte	0x04, 0x1c
        /*0042*/ 	.short	(.L_17 - .L_16)


	//   ....[0]....
.L_16:
        /*0044*/ 	.word	0x000079e0


	//   ....[1]....
        /*0048*/ 	.word	0x00007a40


	//----- nvinfo : EIATTR_MAX_THREADS
	.align		4
.L_17:
        /*004c*/ 	.byte	0x04, 0x05
        /*004e*/ 	.short	(.L_19 - .L_18)
.L_18:
        /*0050*/ 	.word	0x00000100
        /*0054*/ 	.word	0x00000001
        /*0058*/ 	.word	0x00000001


	//----- nvinfo : EIATTR_CBANK_PARAM_SIZE
	.align		4
.L_19:
        /*005c*/ 	.byte	0x03, 0x19
        /*005e*/ 	.short	0x0018


	//----- nvinfo : EIATTR_PARAM_CBANK
	.align		4
        /*0060*/ 	.byte	0x04, 0x0a
        /*0062*/ 	.short	(.L_21 - .L_20)
	.align		4
.L_20:
        /*0064*/ 	.word	index@(.nv.constant0.triton_mm)
        /*0068*/ 	.short	0x0210
        /*006a*/ 	.short	0x0018


	//----- nvinfo : EIATTR_SW_WAR
	.align		4
.L_21:
        /*006c*/ 	.byte	0x04, 0x36
        /*006e*/ 	.short	(.L_23 - .L_22)
.L_22:
        /*0070*/ 	.word	0x00000008
.L_23:


//--------------------- .nv.callgraph             --------------------------
	.section	.nv.callgraph,"",@"SHT_CUDA_CALLGRAPH"
	.align	4
	.sectionentsize	8
	.align		4
        /*0000*/ 	.word	0x00000000
	.align		4
        /*0004*/ 	.word	0xffffffff
	.align		4
        /*0008*/ 	.word	0x00000000
	.align		4
        /*000c*/ 	.word	0xfffffffe
	.align		4
        /*0010*/ 	.word	0x00000000
	.align		4
        /*0014*/ 	.word	0xfffffffd
	.align		4
        /*0018*/ 	.word	0x00000000
	.align		4
        /*001c*/ 	.word	0xfffffffc


//--------------------- .text.triton_mm           --------------------------
	.section	.text.triton_mm,"ax",@progbits
	.sectionflags	@"SHF_BARRIERS=1"
	.align	128
        .global         triton_mm
        .type           triton_mm,@function
        .size           triton_mm,(.L_x_1 - triton_mm)
        .other          triton_mm,@"STO_CUDA_ENTRY STV_DEFAULT"
triton_mm:
.text.triton_mm:
[----:B------:R-:W1:Y:S01]  /*0000*/  LDC R1, c[0x0][0x28] ;  /* 0x00000a00ff017b82 */ /* 0x000e620000000800 */
[----:B------:R-:W2:Y:S01]  /*0010*/  S2R R9, SR_CTAID.X ;  /* 0x0000000000097919 */ /* 0x000ea20000002500 */
[----:B------:R-:W-:-:S06]  /*0020*/  IMAD.MOV.U32 R5, RZ, RZ, -0x8 ;  /* 0xfffffff8ff057424 */ /* 0x000fcc00078e00ff */
[----:B------:R-:W3:Y:S01]  /*0030*/  S2UR UR5, SR_CgaCtaId ;  /* 0x00000000000579c3 */ /* 0x000ee20000008800 */
[----:B------:R-:W-:Y:S01]  /*0040*/  UMOV UR4, 0x400 ;  /* 0x0000040000047882 */ /* 0x000fe20000000000 */
[----:B------:R-:W4:Y:S01]  /*0050*/  S2R R42, SR_TID.X ;  /* 0x00000000002a7919 */ /* 0x000f220000002100 */
[----:B------:R-:W-:-:S05]  /*0060*/  ULDC.64 UR6, c[0x0][0x208] ;  /* 0x0000820000067ab9 */ /* 0x000fca0000000a00 */
[----:B------:R-:W5:Y:S08]  /*0070*/  LDC.64 R32, c[0x0][0x210] ;  /* 0x00008400ff207b82 */ /* 0x000f700000000a00 */
[----:B------:R-:W5:Y:S01]  /*0080*/  LDC.64 R38, c[0x0][0x218] ;  /* 0x00008600ff267b82 */ /* 0x000f620000000a00 */
[----:B---3--:R-:W-:Y:S01]  /*0090*/  UPRMT UR4, UR5, 0x654, UR4 ;  /* 0x0000065405047896 */ /* 0x008fe20008000004 */
[----:B--2---:R-:W-:Y:S01]  /*00a0*/  IMAD.HI R0, R9, 0x2aaaaaab, RZ ;  /* 0x2aaaaaab09007827 */ /* 0x004fe200078e02ff */
[----:B------:R-:W-:-:S02]  /*00b0*/  IABS R8, R9 ;  /* 0x0000000900087213 */ /* 0x000fc40000000000 */
[----:B----4-:R-:W-:Y:S02]  /*00c0*/  LOP3.LUT R13, R42, 0x1f, RZ, 0xc0, !PT ;  /* 0x0000001f2a0d7812 */ /* 0x010fe400078ec0ff */
[----:B------:R-:W-:Y:S02]  /*00d0*/  SHF.R.U32.HI R3, RZ, 0x1f, R0 ;  /* 0x0000001fff037819 */ /* 0x000fe40000011600 */
[--C-:B------:R-:W-:Y:S02]  /*00e0*/  SHF.R.U32.HI R43, RZ, 0x2, R42.reuse ;  /* 0x00000002ff2b7819 */ /* 0x100fe4000001162a */
[----:B------:R-:W-:Y:S02]  /*00f0*/  LEA.HI.SX32 R0, R0, R3, 0x18 ;  /* 0x0000000300007211 */ /* 0x000fe400078fc2ff */
[--C-:B------:R-:W-:Y:S02]  /*0100*/  SHF.R.U32.HI R44, RZ, 0x3, R42.reuse ;  /* 0x00000003ff2c7819 */ /* 0x100fe4000001162a */
[----:B------:R-:W-:Y:S01]  /*0110*/  LOP3.LUT R43, R43, 0x18, RZ, 0xc0, !PT ;  /* 0x000000182b2b7812 */ /* 0x000fe200078ec0ff */
[----:B------:R-:W-:Y:S01]  /*0120*/  IMAD R2, R0, R5, 0x80 ;  /* 0x0000008000027424 */ /* 0x000fe200078e0205 */
[----:B------:R-:W-:Y:S01]  /*0130*/  LOP3.LUT R44, R44, 0x10, RZ, 0xc0, !PT ;  /* 0x000000102c2c7812 */ /* 0x000fe200078ec0ff */
[----:B------:R-:W-:Y:S01]  /*0140*/  IMAD R7, R0, -0x600, R9 ;  /* 0xfffffa0000077824 */ /* 0x000fe200078e0209 */
[----:B------:R-:W-:-:S02]  /*0150*/  SHF.R.U32.HI R45, RZ, 0x3, R42 ;  /* 0x00000003ff2d7819 */ /* 0x000fc4000001162a */
[----:B------:R-:W-:Y:S02]  /*0160*/  VIMNMX R4, R2, 0x8, PT ;  /* 0x0000000802047848 */ /* 0x000fe40003fe0100 */
[----:B------:R-:W-:Y:S02]  /*0170*/  IABS R10, R7 ;  /* 0x00000007000a7213 */ /* 0x000fe40000000000 */
[-C--:B------:R-:W-:Y:S02]  /*0180*/  IABS R6, R4.reuse ;  /* 0x0000000400067213 */ /* 0x080fe40000000000 */
[-C--:B------:R-:W-:Y:S02]  /*0190*/  IABS R12, R4.reuse ;  /* 0x00000004000c7213 */ /* 0x080fe40000000000 */
[----:B------:R-:W2:Y:S01]  /*01a0*/  I2F.RP R5, R6 ;  /* 0x0000000600057306 */ /* 0x000ea20000209400 */
[----:B------:R-:W-:Y:S02]  /*01b0*/  LOP3.LUT R7, R7, R4, RZ, 0x3c, !PT ;  /* 0x0000000407077212 */ /* 0x000fe400078e3cff */
[----:B------:R-:W-:-:S02]  /*01c0*/  SGXT.U32 R45, R45, 0x2 ;  /* 0x000000022d2d781a */ /* 0x000fc40000000000 */
[----:B------:R-:W-:-:S03]  /*01d0*/  ISETP.GE.AND P2, PT, R7, RZ, PT ;  /* 0x000000ff0700720c */ /* 0x000fc60003f46270 */
[----:B--2---:R-:W2:Y:S02]  /*01e0*/  MUFU.RCP R5, R5 ;  /* 0x0000000500057308 */ /* 0x004ea40000001000 */
[----:B--2---:R-:W-:-:S06]  /*01f0*/  VIADD R2, R5, 0xffffffe ;  /* 0x0ffffffe05027836 */ /* 0x004fcc0000000000 */
[----:B------:R2:W3:Y:S02]  /*0200*/  F2I.FTZ.U32.TRUNC.NTZ R3, R2 ;  /* 0x0000000200037305 */ /* 0x0004e4000021f000 */
[----:B--2---:R-:W-:Y:S02]  /*0210*/  IMAD.MOV.U32 R2, RZ, RZ, RZ ;  /* 0x000000ffff027224 */ /* 0x004fe400078e00ff */
[----:B---3--:R-:W-:-:S04]  /*0220*/  IMAD.MOV R11, RZ, RZ, -R3 ;  /* 0x000000ffff0b7224 */ /* 0x008fc800078e0a03 */
[----:B------:R-:W-:-:S04]  /*0230*/  IMAD R11, R11, R6, RZ ;  /* 0x000000060b0b7224 */ /* 0x000fc800078e02ff */
[----:B------:R-:W-:-:S04]  /*0240*/  IMAD.HI.U32 R3, R3, R11, R2 ;  /* 0x0000000b03037227 */ /* 0x000fc800078e0002 */
[----:B------:R-:W-:Y:S02]  /*0250*/  IMAD.MOV R11, RZ, RZ, -R12 ;  /* 0x000000ffff0b7224 */ /* 0x000fe400078e0a0c */
[----:B------:R-:W-:-:S04]  /*0260*/  IMAD.HI.U32 R2, R3, R10, RZ ;  /* 0x0000000a03027227 */ /* 0x000fc800078e00ff */
[----:B------:R-:W-:-:S04]  /*0270*/  IMAD.HI.U32 R3, R3, R8, RZ ;  /* 0x0000000803037227 */ /* 0x000fc800078e00ff */
[-C--:B------:R-:W-:Y:S02]  /*0280*/  IMAD R5, R2, R11.reuse, R10 ;  /* 0x0000000b02057224 */ /* 0x080fe400078e020a */
[----:B------:R-:W-:Y:S01]  /*0290*/  IMAD R3, R3, R11, R8 ;  /* 0x0000000b03037224 */ /* 0x000fe200078e0208 */
[----:B------:R-:W-:Y:S02]  /*02a0*/  SHF.R.U32.HI R11, RZ, 0x1, R42 ;  /* 0x00000001ff0b7819 */ /* 0x000fe4000001162a */
[C---:B------:R-:W-:Y:S02]  /*02b0*/  ISETP.GT.U32.AND P3, PT, R6.reuse, R5, PT ;  /* 0x000000050600720c */ /* 0x040fe40003f64070 */
[----:B------:R-:W-:-:S11]  /*02c0*/  ISETP.GT.U32.AND P0, PT, R6, R3, PT ;  /* 0x000000030600720c */ /* 0x000fd60003f04070 */
[--C-:B------:R-:W-:Y:S02]  /*02d0*/  @!P3 IMAD.IADD R5, R5, 0x1, -R6.reuse ;  /* 0x000000010505b824 */ /* 0x100fe400078e0a06 */
[----:B------:R-:W-:Y:S02]  /*02e0*/  @!P0 IMAD.IADD R3, R3, 0x1, -R6 ;  /* 0x0000000103038824 */ /* 0x000fe400078e0a06 */
[----:B------:R-:W-:Y:S01]  /*02f0*/  @!P3 VIADD R2, R2, 0x1 ;  /* 0x000000010202b836 */ /* 0x000fe20000000000 */
[----:B------:R-:W-:Y:S02]  /*0300*/  ISETP.GE.U32.AND P0, PT, R5, R6, PT ;  /* 0x000000060500720c */ /* 0x000fe40003f06070 */
[----:B------:R-:W-:Y:S02]  /*0310*/  ISETP.GT.U32.AND P1, PT, R6, R3, PT ;  /* 0x000000030600720c */ /* 0x000fe40003f24070 */
[----:B------:R-:W-:Y:S02]  /*0320*/  ISETP.GE.AND P3, PT, R9, RZ, PT ;  /* 0x000000ff0900720c */ /* 0x000fe40003f66270 */
[----:B------:R-:W-:-:S07]  /*0330*/  SHF.R.U32.HI R5, RZ, 0x2, R42 ;  /* 0x00000002ff057819 */ /* 0x000fce000001162a */
[----:B------:R-:W-:Y:S01]  /*0340*/  @P0 VIADD R2, R2, 0x1 ;  /* 0x0000000102020836 */ /* 0x000fe20000000000 */
[----:B------:R-:W-:Y:S01]  /*0350*/  ISETP.NE.AND P0, PT, R4, RZ, PT ;  /* 0x000000ff0400720c */ /* 0x000fe20003f05270 */
[----:B------:R-:W-:Y:S01]  /*0360*/  @!P1 IMAD.IADD R3, R3, 0x1, -R6 ;  /* 0x0000000103039824 */ /* 0x000fe200078e0a06 */
[----:B------:R-:W-:Y:S01]  /*0370*/  LOP3.LUT R4, RZ, R4, RZ, 0x33, !PT ;  /* 0x00000004ff047212 */ /* 0x000fe200078e33ff */
[----:B------:R-:W-:Y:S02]  /*0380*/  @!P2 IMAD.MOV R2, RZ, RZ, -R2 ;  /* 0x000000ffff02a224 */ /* 0x000fe400078e0a02 */
[----:B------:R-:W-:Y:S02]  /*0390*/  @!P3 IMAD.MOV R3, RZ, RZ, -R3 ;  /* 0x000000ffff03b224 */ /* 0x000fe400078e0a03 */
[----:B------:R-:W-:Y:S01]  /*03a0*/  IMAD.SHL.U32 R6, R42, 0x4, RZ ;  /* 0x000000042a067824 */ /* 0x000fe200078e00ff */
[C---:B------:R-:W-:Y:S02]  /*03b0*/  SEL R41, R4.reuse, R2, !P0 ;  /* 0x0000000204297207 */ /* 0x040fe40004000000 */
[----:B------:R-:W-:-:S02]  /*03c0*/  SEL R3, R4, R3, !P0 ;  /* 0x0000000304037207 */ /* 0x000fc40004000000 */
[----:B------:R-:W-:Y:S01]  /*03d0*/  SGXT.U32 R2, R5, 0x6 ;  /* 0x000000060502781a */ /* 0x000fe20000000000 */
[----:B------:R-:W-:Y:S01]  /*03e0*/  IMAD.SHL.U32 R41, R41, 0x40, RZ ;  /* 0x0000004029297824 */ /* 0x000fe200078e00ff */
[----:B------:R-:W-:Y:S01]  /*03f0*/  SHF.R.U32.HI R5, RZ, 0x3, R42 ;  /* 0x00000003ff057819 */ /* 0x000fe2000001162a */
[----:B------:R-:W-:Y:S01]  /*0400*/  IMAD R0, R0, 0x8, R3 ;  /* 0x0000000800007824 */ /* 0x000fe200078e0203 */
[----:B------:R-:W-:Y:S02]  /*0410*/  LOP3.LUT R11, R6, 0x18, R11, 0x48, !PT ;  /* 0x00000018060b7812 */ /* 0x000fe400078e480b */
[----:B------:R-:W-:Y:S01]  /*0420*/  LOP3.LUT R4, R41, R2, RZ, 0xfc, !PT ;  /* 0x0000000229047212 */ /* 0x000fe200078efcff */
[----:B------:R-:W-:Y:S01]  /*0430*/  IMAD.SHL.U32 R40, R0, 0x20, RZ ;  /* 0x0000002000287824 */ /* 0x000fe200078e00ff */
[----:B------:R-:W-:Y:S02]  /*0440*/  SGXT.U32 R3, R5, 0x5 ;  /* 0x000000050503781a */ /* 0x000fe40000000000 */
[----:B------:R-:W-:Y:S01]  /*0450*/  SHF.R.S32.HI R5, RZ, 0x1a, R0 ;  /* 0x0000001aff057819 */ /* 0x000fe20000011400 */
[----:B------:R-:W-:Y:S01]  /*0460*/  IMAD.HI R0, R4, 0x2aaaaaab, RZ ;  /* 0x2aaaaaab04007827 */ /* 0x000fe200078e02ff */
[----:B------:R-:W-:-:S02]  /*0470*/  LOP3.LUT R40, R40, R3, RZ, 0xfc, !PT ;  /* 0x0000000328287212 */ /* 0x000fc400078efcff */
[----:B------:R-:W-:Y:S02]  /*0480*/  SGXT R5, R5, 0x1 ;  /* 0x000000010505781a */ /* 0x000fe40000000200 */
[----:B------:R-:W-:Y:S02]  /*0490*/  SHF.R.U32.HI R7, RZ, 0x1f, R0 ;  /* 0x0000001fff077819 */ /* 0x000fe40000011600 */
[----:B------:R-:W-:Y:S02]  /*04a0*/  LEA.HI R5, R5, R40, RZ, 0xc ;  /* 0x0000002805057211 */ /* 0x000fe400078f60ff */
[----:B------:R-:W-:Y:S02]  /*04b0*/  LEA.HI R9, R0, R7, RZ, 0x15 ;  /* 0x0000000700097211 */ /* 0x000fe400078fa8ff */
[----:B------:R-:W-:Y:S01]  /*04c0*/  LOP3.LUT R7, R5, 0x3ff000, RZ, 0xc0, !PT ;  /* 0x003ff00005077812 */ /* 0x000fe200078ec0ff */
[----:B------:R-:W-:Y:S01]  /*04d0*/  IMAD.SHL.U32 R5, R42, 0x8, RZ ;  /* 0x000000082a057824 */ /* 0x000fe200078e00ff */
[----:B------:R-:W-:Y:S01]  /*04e0*/  LOP3.LUT R8, R6, 0x1c, RZ, 0xc0, !PT ;  /* 0x0000001c06087812 */ /* 0x000fe200078ec0ff */
[----:B------:R-:W-:Y:S01]  /*04f0*/  IMAD R9, R9, -0x3000, R4 ;  /* 0xffffd00009097824 */ /* 0x000fe200078e0204 */
[----:B------:R-:W-:Y:S01]  /*0500*/  LOP3.LUT R6, R11, 0x4, R6, 0xf8, !PT ;  /* 0x000000040b067812 */ /* 0x000fe200078ef806 */
[----:B------:R-:W-:Y:S01]  /*0510*/  IMAD.IADD R7, R40, 0x1, -R7 ;  /* 0x0000000128077824 */ /* 0x000fe200078e0a07 */
[----:B------:R-:W-:-:S02]  /*0520*/  LOP3.LUT R0, R5, 0x18, RZ, 0xc0, !PT ;  /* 0x0000001805007812 */ /* 0x000fc400078ec0ff */
[----:B------:R-:W-:Y:S01]  /*0530*/  LOP3.LUT R5, R5, 0x18, R42, 0x48, !PT ;  /* 0x0000001805057812 */ /* 0x000fe200078e482a */
[----:B------:R-:W-:Y:S02]  /*0540*/  IMAD R7, R7, 0xc00, R8 ;  /* 0x00000c0007077824 */ /* 0x000fe400078e0208 */
[----:B------:R-:W-:Y:S02]  /*0550*/  IMAD R9, R9, 0xc00, R0 ;  /* 0x00000c0009097824 */ /* 0x000fe400078e0200 */
[----:B------:R-:W-:Y:S01]  /*0560*/  IMAD R0, R3, 0x20, R6 ;  /* 0x0000002003007824 */ /* 0x000fe200078e0206 */
[----:B------:R-:W-:Y:S01]  /*0570*/  SHF.R.U32.HI R3, RZ, 0x3, R13 ;  /* 0x00000003ff037819 */ /* 0x000fe2000001160d */
[----:B------:R-:W-:Y:S01]  /*0580*/  IMAD R2, R2, 0x20, R5 ;  /* 0x0000002002027824 */ /* 0x000fe200078e0205 */
[----:B------:R-:W-:Y:S01]  /*0590*/  SHF.R.U32.HI R6, RZ, 0x4, R42 ;  /* 0x00000004ff067819 */ /* 0x000fe2000001162a */
[----:B-1---5:R-:W-:Y:S01]  /*05a0*/  IMAD.WIDE R32, R7, 0x2, R32 ;  /* 0x0000000207207825 */ /* 0x022fe200078e0220 */
[----:B------:R-:W-:-:S02]  /*05b0*/  LEA R0, R0, UR4, 0x1 ;  /* 0x0000000400007c11 */ /* 0x000fc4000f8e08ff */
[----:B------:R-:W-:Y:S01]  /*05c0*/  LEA R2, R2, UR4, 0x1 ;  /* 0x0000000402027c11 */ /* 0x000fe2000f8e08ff */
[----:B------:R-:W-:Y:S01]  /*05d0*/  IMAD.WIDE R38, R9, 0x2, R38 ;  /* 0x0000000209267825 */ /* 0x000fe200078e0226 */
[----:B------:R-:W-:Y:S01]  /*05e0*/  SGXT.U32 R3, R3, 0x1 ;  /* 0x000000010303781a */ /* 0x000fe20000000000 */
[----:B------:R-:W-:Y:S01]  /*05f0*/  @!PT LDS RZ, [RZ] ;  /* 0x00000000fffff984 */ /* 0x000fe20000000800 */
[----:B------:R-:W-:Y:S01]  /*0600*/  @!PT LDS RZ, [RZ] ;  /* 0x00000000fffff984 */ /* 0x000fe20000000800 */
[----:B------:R-:W-:Y:S01]  /*0610*/  @!PT LDS RZ, [RZ] ;  /* 0x00000000fffff984 */ /* 0x000fe20000000800 */
[----:B------:R-:W-:Y:S01]  /*0620*/  LDGSTS.E.64 [R0], desc[UR6][R32.64] ;  /* 0x0000000020007fae */ /* 0x000fe2000b921a46 */
[----:B------:R-:W-:Y:S02]  /*0630*/  SHF.R.U32.HI R5, RZ, 0x1, R42 ;  /* 0x00000001ff057819 */ /* 0x000fe4000001162a */
[----:B------:R-:W-:Y:S01]  /*0640*/  SGXT.U32 R6, R6, 0x1 ;  /* 0x000000010606781a */ /* 0x000fe20000000000 */
[----:B------:R-:W0:Y:S01]  /*0650*/  LDGDEPBAR ;  /* 0x00000000000079af */ /* 0x000e220000000000 */
[----:B------:R-:W-:Y:S01]  /*0660*/  IMAD.SHL.U32 R7, R3, 0x8, RZ ;  /* 0x0000000803077824 */ /* 0x000fe200078e00ff */
[----:B------:R-:W-:Y:S02]  /*0670*/  SGXT.U32 R5, R5, 0x2 ;  /* 0x000000020505781a */ /* 0x000fe40000000000 */
[----:B------:R-:W-:Y:S01]  /*0680*/  LDGSTS.E.BYPASS.128 [R2+0x2000], desc[UR6][R38.64] ;  /* 0x0200000026027fae */ /* 0x000fe2000b901c46 */
[----:B------:R-:W-:Y:S01]  /*0690*/  LOP3.LUT R9, R42, 0x7, RZ, 0xc0, !PT ;  /* 0x000000072a097812 */ /* 0x000fe200078ec0ff */
[C---:B------:R-:W-:Y:S01]  /*06a0*/  IMAD R8, R6.reuse, 0x20, R43 ;  /* 0x0000002006087824 */ /* 0x040fe200078e022b */
[----:B------:R-:W-:Y:S01]  /*06b0*/  LOP3.LUT R7, R7, R44, RZ, 0xfc, !PT ;  /* 0x0000002c07077212 */ /* 0x000fe200078efcff */
[----:B------:R-:W0:Y:S01]  /*06c0*/  LDGDEPBAR ;  /* 0x00000000000079af */ /* 0x000e220000000000 */
[-C--:B------:R-:W-:Y:S01]  /*06d0*/  LOP3.LUT R4, R6, R5.reuse, RZ, 0x3c, !PT ;  /* 0x0000000506047212 */ /* 0x080fe200078e3cff */
[----:B------:R-:W-:Y:S01]  /*06e0*/  IMAD.IADD R8, R9, 0x1, R8 ;  /* 0x0000000109087824 */ /* 0x000fe200078e0208 */
[----:B------:R-:W-:Y:S01]  /*06f0*/  LOP3.LUT R3, R3, R5, RZ, 0x3c, !PT ;  /* 0x0000000503037212 */ /* 0x000fe200078e3cff */
[----:B------:R-:W-:Y:S01]  /*0700*/  BAR.SYNC.DEFER_BLOCKING 0x0 ;  /* 0x0000000000007b1d */ /* 0x000fe20000010000 */
[----:B------:R-:W-:Y:S01]  /*0710*/  LOP3.LUT R6, R5, 0x2, R6, 0x1e, !PT ;  /* 0x0000000205067812 */ /* 0x000fe200078e1e06 */
[----:B------:R-:W-:Y:S01]  /*0720*/  IMAD.SHL.U32 R8, R8, 0x20, RZ ;  /* 0x0000002008087824 */ /* 0x000fe200078e00ff */
[----:B------:R-:W-:Y:S01]  /*0730*/  LOP3.LUT R7, R7, 0x7, R42, 0xf8, !PT ;  /* 0x0000000707077812 */ /* 0x000fe200078ef82a */
[----:B------:R-:W-:Y:S01]  /*0740*/  IMAD.SHL.U32 R3, R3, 0x8, RZ ;  /* 0x0000000803037824 */ /* 0x000fe200078e00ff */
[----:B------:R-:W-:Y:S01]  /*0750*/  LOP3.LUT R5, R5, 0x2, R45, 0x1e, !PT ;  /* 0x0000000205057812 */ /* 0x000fe200078e1e2d */
[----:B------:R-:W-:Y:S01]  /*0760*/  IMAD.SHL.U32 R4, R4, 0x8, RZ ;  /* 0x0000000804047824 */ /* 0x000fe200078e00ff */
[----:B------:R-:W-:Y:S01]  /*0770*/  IADD3 R34, P1, R38, 0x1000, RZ ;  /* 0x0000100026227810 */ /* 0x000fe20007f3e0ff */
[----:B------:R-:W-:Y:S01]  /*0780*/  IMAD.SHL.U32 R7, R7, 0x20, RZ ;  /* 0x0000002007077824 */ /* 0x000fe200078e00ff */
[----:B------:R-:W-:Y:S01]  /*0790*/  LOP3.LUT R9, R8, R3, RZ, 0xfc, !PT ;  /* 0x0000000308097212 */ /* 0x000fe200078efcff */
[----:B------:R-:W-:-:S02]  /*07a0*/  IMAD.SHL.U32 R6, R6, 0x8, RZ ;  /* 0x0000000806067824 */ /* 0x000fc400078e00ff */
[----:B------:R-:W-:Y:S01]  /*07b0*/  IMAD.SHL.U32 R5, R5, 0x8, RZ ;  /* 0x0000000805057824 */ /* 0x000fe200078e00ff */
[C---:B------:R-:W-:Y:S01]  /*07c0*/  LOP3.LUT R3, R7.reuse, R4, RZ, 0xfc, !PT ;  /* 0x0000000407037212 */ /* 0x040fe200078efcff */
[----:B------:R-:W-:Y:S01]  /*07d0*/  IMAD.X R35, RZ, RZ, R39, P1 ;  /* 0x000000ffff237224 */ /* 0x000fe200008e0627 */
[----:B------:R-:W-:Y:S02]  /*07e0*/  LOP3.LUT R6, R7, R6, RZ, 0xfc, !PT ;  /* 0x0000000607067212 */ /* 0x000fe400078efcff */
[----:B------:R-:W-:Y:S02]  /*07f0*/  LOP3.LUT R5, R8, R5, RZ, 0xfc, !PT ;  /* 0x0000000508057212 */ /* 0x000fe400078efcff */
[----:B------:R-:W-:Y:S02]  /*0800*/  LEA R4, R9, UR4, 0x1 ;  /* 0x0000000409047c11 */ /* 0x000fe4000f8e08ff */
[----:B------:R-:W-:Y:S02]  /*0810*/  LEA R3, R3, UR4, 0x1 ;  /* 0x0000000403037c11 */ /* 0x000fe4000f8e08ff */
[----:B------:R-:W-:Y:S01]  /*0820*/  LEA R36, R6, UR4, 0x1 ;  /* 0x0000000406247c11 */ /* 0x000fe2000f8e08ff */
[----:B------:R-:W-:Y:S01]  /*0830*/  @!PT LDS RZ, [RZ] ;  /* 0x00000000fffff984 */ /* 0x000fe20000000800 */
[----:B------:R-:W-:Y:S01]  /*0840*/  @!PT LDS RZ, [RZ] ;  /* 0x00000000fffff984 */ /* 0x000fe20000000800 */
[----:B------:R-:W-:Y:S01]  /*0850*/  @!PT LDS RZ, [RZ] ;  /* 0x00000000fffff984 */ /* 0x000fe20000000800 */
[----:B------:R-:W-:Y:S01]  /*0860*/  LDGSTS.E.64 [R0+0x800], desc[UR6][R32.64+0x40] ;  /* 0x0080004020007fae */ /* 0x000fe2000b921a46 */
[----:B------:R-:W-:-:S02]  /*0870*/  LEA R5, R5, UR4, 0x1 ;  /* 0x0000000405057c11 */ /* 0x000fc4000f8e08ff */
[----:B------:R-:W-:Y:S01]  /*0880*/  IADD3 R6, P0, R32, 0x1000, RZ ;  /* 0x0000100020067810 */ /* 0x000fe20007f1e0ff */
[----:B------:R-:W0:Y:S04]  /*0890*/  LDGDEPBAR ;  /* 0x00000000000079af */ /* 0x000e280000000000 */
[----:B------:R-:W-:Y:S01]  /*08a0*/  LDGSTS.E.BYPASS.128 [R2+0x3000], desc[UR6][R38.64+0x40] ;  /* 0x0300004026027fae */ /* 0x000fe2000b901c46 */
[----:B------:R-:W-:-:S03]  /*08b0*/  IMAD.X R7, RZ, RZ, R33, P0 ;  /* 0x000000ffff077224 */ /* 0x000fc600000e0621 */
[----:B------:R-:W0:Y:S01]  /*08c0*/  LDGDEPBAR ;  /* 0x00000000000079af */ /* 0x000e220000000000 */
[----:B------:R-:W-:Y:S06]  /*08d0*/  BAR.SYNC.DEFER_BLOCKING 0x0 ;  /* 0x0000000000007b1d */ /* 0x000fec0000010000 */
[----:B------:R-:W-:Y:S01]  /*08e0*/  @!PT LDS RZ, [RZ] ;  /* 0x00000000fffff984 */ /* 0x000fe20000000800 */
[----:B------:R-:W-:Y:S01]  /*08f0*/  @!PT LDS RZ, [RZ] ;  /* 0x00000000fffff984 */ /* 0x000fe20000000800 */
[----:B------:R-:W-:Y:S01]  /*0900*/  @!PT LDS RZ, [RZ] ;  /* 0x00000000fffff984 */ /* 0x000fe20000000800 */
[----:B------:R-:W-:Y:S04]  /*0910*/  LDGSTS.E.64 [R0+0x1000], desc[UR6][R32.64+0x80] ;  /* 0x0100008020007fae */ /* 0x000fe8000b921a46 */
[----:B------:R-:W0:Y:S04]  /*0920*/  LDGDEPBAR ;  /* 0x00000000000079af */ /* 0x000e280000000000 */
[----:B------:R-:W-:Y:S04]  /*0930*/  LDGSTS.E.BYPASS.128 [R2+0x4000], desc[UR6][R38.64+0x80] ;  /* 0x0400008026027fae */ /* 0x000fe8000b901c46 */
        /* <DEDUP_REMOVED lines=9> */
[----:B------:R-:W-:-:S04]  /*09d0*/  DEPBAR.LE SB0, 0x6 ;  /* 0x000081800000791a */ /* 0x000fc80000000000 */
[----:B------:R-:W-:Y:S06]  /*09e0*/  BAR.SYNC.DEFER_BLOCKING 0x0 ;  /* 0x0000000000007b1d */ /* 0x000fec0000010000 */
[----:B------:R-:W-:Y:S04]  /*09f0*/  LDSM.16.M88.4 R12, [R3] ;  /* 0x00000000030c783b */ /* 0x000fe80000000200 */
[----:B------:R-:W1:Y:S04]  /*0a00*/  LDSM.16.M88.4 R24, [R4+0x2000] ;  /* 0x002000000418783b */ /* 0x000e680000000200 */
[----:B------:R-:W-:Y:S04]  /*0a10*/  LDSM.16.M88.4 R8, [R36] ;  /* 0x000000002408783b */ /* 0x000fe80000000200 */
[----:B------:R-:W2:Y:S01]  /*0a20*/  LDSM.16.M88.4 R20, [R5+0x2000] ;  /* 0x002000000514783b */ /* 0x000ea20000000200 */
[----:B------:R-:W-:Y:S06]  /*0a30*/  BAR.SYNC.DEFER_BLOCKING 0x0 ;  /* 0x0000000000007b1d */ /* 0x000fec0000010000 */
[----:B------:R-:W-:Y:S01]  /*0a40*/  @!PT LDS RZ, [RZ] ;  /* 0x00000000fffff984 */ /* 0x000fe20000000800 */
[----:B------:R-:W-:Y:S01]  /*0a50*/  @!PT LDS RZ, [RZ] ;  /* 0x00000000fffff984 */ /* 0x000fe20000000800 */
[----:B------:R-:W-:Y:S01]  /*0a60*/  @!PT LDS RZ, [RZ] ;  /* 0x00000000fffff984 */ /* 0x000fe20000000800 */
[----:B------:R-:W-:Y:S04]  /*0a70*/  LDGSTS.E.64 [R0], desc[UR6][R32.64+0x100] ;  /* 0x0000010020007fae */ /* 0x000fe8000b921a46 */
[----:B------:R-:W0:Y:S01]  /*0a80*/  LDGDEPBAR ;  /* 0x00000000000079af */ /* 0x000e220000000000 */
[----:B-1----:R-:W-:Y:S03]  /*0a90*/  HMMA.16816.F32.BF16 R28, R12, R24, RZ ;  /* 0x000000180c1c723c */ /* 0x002fe600000418ff */
[----:B------:R-:W-:Y:S03]  /*0aa0*/  LDGSTS.E.BYPASS.128 [R2+0x2000], desc[UR6][R38.64+0x100] ;  /* 0x0200010026027fae */ /* 0x000fe6000b901c46 */
[----:B------:R-:W-:Y:S01]  /*0ab0*/  HMMA.16816.F32.BF16 R24, R12, R26, RZ ;  /* 0x0000001a0c18723c */ /* 0x000fe200000418ff */
[----:B------:R-:W0:-:S15]  /*0ac0*/  LDGDEPBAR ;  /* 0x00000000000079af */ /* 0x000e1e0000000000 */
[----:B------:R-:W-:Y:S02]  /*0ad0*/  NOP ;  /* 0x0000000000007918 */ /* 0x000fe40000000000 */
[----:B--2---:R-:W-:Y:S06]  /*0ae0*/  HMMA.16816.F32.BF16 R28, R8, R20, R28 ;  /* 0x00000014081c723c */ /* 0x004fec000004181c */
[----:B------:R-:W-:Y:S01]  /*0af0*/  HMMA.16816.F32.BF16 R20, R8, R22, R24 ;  /* 0x000000160814723c */ /* 0x000fe20000041818 */
[----:B------:R-:W-:-:S04]  /*0b00*/  DEPBAR.LE SB0, 0x6 ;  /* 0x000081800000791a */ /* 0x000fc80000000000 */
[----:B------:R-:W-:Y:S06]  /*0b10*/  BAR.SYNC.DEFER_BLOCKING 0x0 ;  /* 0x0000000000007b1d */ /* 0x000fec0000010000 */
[----:B------:R-:W-:Y:S04]  /*0b20*/  LDSM.16.M88.4 R16, [R3+0x800] ;  /* 0x000800000310783b */ /* 0x000fe80000000200 */
[----:B------:R-:W1:Y:S04]  /*0b30*/  LDSM.16.M88.4 R12, [R4+0x3000] ;  /* 0x00300000040c783b */ /* 0x000e680000000200 */
[----:B------:R-:W-:Y:S04]  /*0b40*/  LDSM.16.M88.4 R8, [R36+0x800] ;  /* 0x000800002408783b */ /* 0x000fe80000000200 */
[----:B------:R-:W2:Y:S01]  /*0b50*/  LDSM.16.M88.4 R24, [R5+0x3000] ;  /* 0x003000000518783b */ /* 0x000ea20000000200 */
[----:B------:R-:W-:Y:S06]  /*0b60*/  BAR.SYNC.DEFER_BLOCKING 0x0 ;  /* 0x0000000000007b1d */ /* 0x000fec0000010000 */
[----:B------:R-:W-:Y:S01]  /*0b70*/  @!PT LDS RZ, [RZ] ;  /* 0x00000000fffff984 */ /* 0x000fe20000000800 */
[----:B------:R-:W-:Y:S01]  /*0b80*/  @!PT LDS RZ, [RZ] ;  /* 0x00000000fffff984 */ /* 0x000fe20000000800 */
[----:B------:R-:W-:Y:S01]  /*0b90*/  @!PT LDS RZ, [RZ] ;  /* 0x00000000fffff984 */ /* 0x000fe20000000800 */
[----:B------:R-:W-:Y:S04]  /*0ba0*/  LDGSTS.E.64 [R0+0x800], desc[UR6][R32.64+0x140] ;  /* 0x0080014020007fae */ /* 0x000fe8000b921a46 */
[----:B------:R-:W0:Y:S01]  /*0bb0*/  LDGDEPBAR ;  /* 0x00000000000079af */ /* 0x000e220000000000 */
[----:B-1----:R-:W-:Y:S03]  /*0bc0*/  HMMA.16816.F32.BF16 R28, R16, R12, R28 ;  /* 0x0000000c101c723c */ /* 0x002fe6000004181c */
[----:B------:R-:W-:Y:S03]  /*0bd0*/  LDGSTS.E.BYPASS.128 [R2+0x3000], desc[UR6][R38.64+0x140] ;  /* 0x0300014026027fae */ /* 0x000fe6000b901c46 */
[----:B------:R-:W-:Y:S01]  /*0be0*/  HMMA.16816.F32.BF16 R16, R16, R14, R20 ;  /* 0x0000000e1010723c */ /* 0x000fe20000041814 */
        /* <DEDUP_REMOVED lines=489> */
[----:B------:R3:W-:Y:S04]  /*2a80*/  LDGSTS.E.64 [R0+0x1800], desc[UR6][R32.64+0x7c0] ;  /* 0x018007c020007fae */ /* 0x0007e8000b921a46 */
[----:B------:R-:W0:Y:S01]  /*2a90*/  LDGDEPBAR ;  /* 0x00000000000079af */ /* 0x000e220000000000 */
[----:B-1----:R-:W-:Y:S03]  /*2aa0*/  HMMA.16816.F32.BF16 R28, R24, R12, R28 ;  /* 0x0000000c181c723c */ /* 0x002fe6000004181c */
[----:B------:R-:W-:Y:S03]  /*2ab0*/  LDGSTS.E.BYPASS.128 [R2+0x5000], desc[UR6][R38.64+0x7c0] ;  /* 0x050007c026027fae */ /* 0x000fe6000b901c46 */
[----:B------:R-:W-:Y:S01]  /*2ac0*/  HMMA.16816.F32.BF16 R24, R24, R14, R16 ;  /* 0x0000000e1818723c */ /* 0x000fe20000041810 */
[----:B------:R-:W0:Y:S01]  /*2ad0*/  LDGDEPBAR ;  /* 0x00000000000079af */ /* 0x000e220000000000 */
[----:B---3--:R-:W-:-:S05]  /*2ae0*/  IADD3 R32, P0, R32, 0x2000, RZ ;  /* 0x0000200020207810 */ /* 0x008fca0007f1e0ff */
[----:B------:R-:W-:Y:S01]  /*2af0*/  IMAD.X R33, RZ, RZ, R33, P0 ;  /* 0x000000ffff217224 */ /* 0x000fe200000e0621 */
[----:B------:R-:W-:-:S10]  /*2b00*/  ISETP.GE.AND P0, PT, R40, 0x1000, PT ;  /* 0x000010002800780c */ /* 0x000fd40003f06270 */
        /* <DEDUP_REMOVED lines=24> */
[----:B------:R-:W1:Y:S03]  /*2c90*/  LDSM.16.M88.4 R12, [R4+0x3000] ;  /* 0x00300000040c783b */ /* 0x000e660000000200 */
[----:B-1----:R-:W-:Y:S06]  /*2ca0*/  HMMA.16816.F32.BF16 R28, R8, R12, R28 ;  /* 0x0000000c081c723c */ /* 0x002fec000004181c */
[----:B------:R-:W-:Y:S01]  /*2cb0*/  HMMA.16816.F32.BF16 R24, R8, R14, R24 ;  /* 0x0000000e0818723c */ /* 0x000fe20000041818 */
[----:B------:R-:W-:Y:S04]  /*2cc0*/  LDSM.16.M88.4 R8, [R36+0x800] ;  /* 0x000800002408783b */ /* 0x000fe80000000200 */
[----:B------:R-:W1:Y:S01]  /*2cd0*/  LDSM.16.M88.4 R12, [R5+0x3000] ;  /* 0x00300000050c783b */ /* 0x000e620000000200 */
        /* <DEDUP_REMOVED lines=8> */
[----:B-1----:R-:W-:Y:S06]  /*2d60*/  HMMA.16816.F32.BF16 R28, R8, R12, R28 ;  /* 0x0000000c081c723c */ /* 0x002fec000004181c */
        /* <DEDUP_REMOVED lines=39> */
[----:B------:R-:W-:Y:S04]  /*2fe0*/  LDSM.16.M88.4 R8, [R3] ;  /* 0x000000000308783b */ /* 0x000fe80000000200 */
[----:B------:R-:W1:Y:S03]  /*2ff0*/  LDSM.16.M88.4 R12, [R4+0x2000] ;  /* 0x00200000040c783b */ /* 0x000e660000000200 */
[----:B-1----:R-:W-:Y:S06]  /*3000*/  HMMA.16816.F32.BF16 R28, R8, R12, R28 ;  /* 0x0000000c081c723c */ /* 0x002fec000004181c */
[----:B------:R-:W-:Y:S01]  /*3010*/  HMMA.16816.F32.BF16 R24, R8, R14, R24 ;  /* 0x0000000e0818723c */ /* 0x000fe20000041818 */
[----:B------:R-:W-:Y:S04]  /*3020*/  LDSM.16.M88.4 R8, [R36] ;  /* 0x000000002408783b */ /* 0x000fe80000000200 */
[----:B------:R-:W1:Y:S01]  /*3030*/  LDSM.16.M88.4 R12, [R5+0x2000] ;  /* 0x00200000050c783b */ /* 0x000e620000000200 */
[----:B------:R-:W-:Y:S06]  /*3040*/  BAR.SYNC.DEFER_BLOCKING 0x0 ;  /* 0x0000000000007b1d */ /* 0x000fec0000010000 */
[----:B------:R-:W-:Y:S01]  /*3050*/  @!PT LDS RZ, [RZ] ;  /* 0x00000000fffff984 */ /* 0x000fe20000000800 */
[----:B------:R-:W-:Y:S01]  /*3060*/  @!PT LDS RZ, [RZ] ;  /* 0x00000000fffff984 */ /* 0x000fe20000000800 */
[----:B------:R-:W-:Y:S01]  /*3070*/  @!PT LDS RZ, [RZ] ;  /* 0x00000000fffff984 */ /* 0x000fe20000000800 */
[----:B------:R-:W-:Y:S04]  /*3080*/  LDGSTS.E.64 [R0], desc[UR6][R6.64+-0x700] ;  /* 0x0000090006007fae */ /* 0x000fe8000b921a46 */
        /* <DEDUP_REMOVED lines=1062> */
[----:B------:R1:W-:Y:S03]  /*72f0*/  LDGSTS.E.BYPASS.128 [R2+0x5000], desc[UR6][R34.64+0x7c0] ;  /* 0x050007c022027fae */ /* 0x0003e6000b901c46 */
[----:B------:R-:W-:Y:S01]  /*7300*/  HMMA.16816.F32.BF16 R24, R8, R14, R24 ;  /* 0x0000000e0818723c */ /* 0x000fe20000041818 */
[----:B------:R-:W0:Y:S01]  /*7310*/  LDGDEPBAR ;  /* 0x00000000000079af */ /* 0x000e220000000000 */
[----:B---3--:R-:W-:-:S05]  /*7320*/  IADD3 R6, P1, R38, 0x2000, RZ ;  /* 0x0000200026067810 */ /* 0x008fca0007f3e0ff */
[----:B------:R-:W-:Y:S01]  /*7330*/  IMAD.X R7, RZ, RZ, R39, P1 ;  /* 0x000000ffff077224 */ /* 0x000fe200008e0627 */
[----:B-1----:R-:W-:-:S04]  /*7340*/  LOP3.LUT R35, R42, 0x1f, RZ, 0xc0, !PT ;  /* 0x0000001f2a237812 */ /* 0x002fc800078ec0ff */
[----:B------:R-:W-:Y:S02]  /*7350*/  LEA.HI R44, R35, R44, RZ, 0x1e ;  /* 0x0000002c232c7211 */ /* 0x000fe400078ff0ff */
[----:B------:R-:W-:-:S04]  /*7360*/  LOP3.LUT R35, R42, 0x7, RZ, 0xc0, !PT ;  /* 0x000000072a237812 */ /* 0x000fc800078ec0ff */
        /* <DEDUP_REMOVED lines=12> */
[----:B------:R-:W-:Y:S04]  /*7430*/  LDGSTS.E.64 [R0], desc[UR6][R32.64+-0x800], !PT ;  /* 0x0000080020007fae */ /* 0x000fe8000f921a46 */
[----:B------:R-:W0:Y:S01]  /*7440*/  LDGDEPBAR ;  /* 0x00000000000079af */ /* 0x000e220000000000 */
[----:B-1----:R-:W-:Y:S03]  /*7450*/  HMMA.16816.F32.BF16 R28, R8, R12, R28 ;  /* 0x0000000c081c723c */ /* 0x002fe6000004181c */
[----:B------:R-:W-:Y:S03]  /*7460*/  LDGSTS.E.BYPASS.128 [R2+0x2000], desc[UR6][R6.64+-0x800], !PT ;  /* 0x0200080006027fae */ /* 0x000fe6000f901c46 */
        /* <DEDUP_REMOVED lines=15> */
[----:B------:R-:W-:Y:S04]  /*7560*/  LDGSTS.E.64 [R0+0x800], desc[UR6][R32.64+-0x7c0], !PT ;  /* 0x0080084020007fae */ /* 0x000fe8000f921a46 */
        /* <DEDUP_REMOVED lines=29> */
[----:B------:R1:W-:Y:S04]  /*7740*/  LDSM.16.M88.4 R8, [R3+0x1800] ;  /* 0x001800000308783b */ /* 0x0003e80000000200 */
[----:B------:R2:W3:Y:S04]  /*7750*/  LDSM.16.M88.4 R12, [R4+0x5000] ;  /* 0x00500000040c783b */ /* 0x0004e80000000200 */
[----:B------:R-:W-:Y:S01]  /*7760*/  LDSM.16.M88.4 R36, [R36+0x1800] ;  /* 0x001800002424783b */ /* 0x000fe20000000200 */
[----:B-1----:R-:W-:-:S03]  /*7770*/  SHF.R.U32.HI R3, RZ, 0x5, R42 ;  /* 0x00000005ff037819 */ /* 0x002fc6000001162a */
[----:B------:R-:W1:Y:S01]  /*7780*/  LDSM.16.M88.4 R16, [R5+0x5000] ;  /* 0x005000000510783b */ /* 0x000e620000000200 */
[C---:B--2---:R-:W-:Y:S02]  /*7790*/  IMAD.SHL.U32 R4, R42.reuse, 0x2, RZ ;  /* 0x000000022a047824 */ /* 0x044fe400078e00ff */
[----:B------:R-:W-:Y:S01]  /*77a0*/  IMAD.SHL.U32 R42, R42, 0x8, RZ ;  /* 0x000000082a2a7824 */ /* 0x000fe200078e00ff */
[----:B------:R-:W-:Y:S02]  /*77b0*/  BAR.SYNC.DEFER_BLOCKING 0x0 ;  /* 0x0000000000007b1d */ /* 0x000fe40000010000 */
[----:B------:R-:W-:Y:S02]  /*77c0*/  LOP3.LUT R43, R43, 0x6, R4, 0xf8, !PT ;  /* 0x000000062b2b7812 */ /* 0x000fe400078ef804 */
[----:B------:R-:W-:-:S03]  /*77d0*/  LOP3.LUT R41, R41, 0x38, R42, 0xf8, !PT ;  /* 0x0000003829297812 */ /* 0x000fc600078ef82a */
[----:B------:R-:W-:Y:S01]  /*77e0*/  IMAD R43, R44, 0x48, R43 ;  /* 0x000000482c2b7824 */ /* 0x000fe200078e022b */
[----:B------:R-:W-:-:S04]  /*77f0*/  ISETP.LT.AND P0, PT, R41, 0x3000, !P0 ;  /* 0x000030002900780c */ /* 0x000fc80004701270 */
[----:B------:R-:W-:Y:S01]  /*7800*/  LEA R43, R43, UR4, 0x1 ;  /* 0x000000042b2b7c11 */ /* 0x000fe2000f8e08ff */
[----:B------:R-:W-:Y:S01]  /*7810*/  @!PT LDS RZ, [RZ] ;  /* 0x00000000fffff984 */ /* 0x000fe20000000800 */
[----:B------:R-:W-:Y:S01]  /*7820*/  @!PT LDS RZ, [RZ] ;  /* 0x00000000fffff984 */ /* 0x000fe20000000800 */
[----:B------:R-:W-:Y:S01]  /*7830*/  @!PT LDS RZ, [RZ] ;  /* 0x00000000fffff984 */ /* 0x000fe20000000800 */
[----:B------:R2:W-:Y:S04]  /*7840*/  LDGSTS.E.64 [R0+0x1800], desc[UR6][R32.64+-0x740], !PT ;  /* 0x018008c020007fae */ /* 0x0005e8000f921a46 */
[----:B------:R-:W0:Y:S01]  /*7850*/  LDGDEPBAR ;  /* 0x00000000000079af */ /* 0x000e220000000000 */
[----:B---3--:R-:W-:Y:S03]  /*7860*/  HMMA.16816.F32.BF16 R28, R8, R12, R28 ;  /* 0x0000000c081c723c */ /* 0x008fe6000004181c */
[----:B------:R3:W-:Y:S03]  /*7870*/  LDGSTS.E.BYPASS.128 [R2+0x5000], desc[UR6][R6.64+-0x740], !PT ;  /* 0x050008c006027fae */ /* 0x0007e6000f901c46 */
[----:B------:R-:W-:Y:S01]  /*7880*/  HMMA.16816.F32.BF16 R24, R8, R14, R24 ;  /* 0x0000000e0818723c */ /* 0x000fe20000041818 */
[----:B------:R-:W0:Y:S06]  /*7890*/  LDGDEPBAR ;  /* 0x00000000000079af */ /* 0x000e2c0000000000 */
[----:B------:R-:W-:-:S05]  /*78a0*/  IMAD.SHL.U32 R8, R3, 0x4, RZ ;  /* 0x0000000403087824 */ /* 0x000fca00078e00ff */
[----:B------:R-:W-:-:S05]  /*78b0*/  LOP3.LUT R8, R45, 0x1c, R8, 0xf8, !PT ;  /* 0x0000001c2d087812 */ /* 0x000fca00078ef808 */
[----:B--2---:R-:W-:Y:S01]  /*78c0*/  IMAD R0, R8, 0x9, R35 ;  /* 0x0000000908007824 */ /* 0x004fe200078e0223 */
[----:B-1----:R-:W-:Y:S03]  /*78d0*/  HMMA.16816.F32.BF16 R28, R36, R16, R28 ;  /* 0x00000010241c723c */ /* 0x002fe6000004181c */
[----:B------:R-:W-:-:S03]  /*78e0*/  IMAD.SHL.U32 R0, R0, 0x8, RZ ;  /* 0x0000000800007824 */ /* 0x000fc600078e00ff */
[----:B------:R-:W-:Y:S01]  /*78f0*/  HMMA.16816.F32.BF16 R24, R36, R18, R24 ;  /* 0x000000122418723c */ /* 0x000fe20000041818 */
[----:B------:R-:W-:-:S04]  /*7900*/  DEPBAR.LE SB0, 0x6 ;  /* 0x000081800000791a */ /* 0x000fc80000000000 */
[----:B------:R-:W-:Y:S01]  /*7910*/  BAR.SYNC.DEFER_BLOCKING 0x0 ;  /* 0x0000000000007b1d */ /* 0x000fe20000010000 */
[----:B------:R-:W-:-:S12]  /*7920*/  LEA R0, R0, UR4, 0x1 ;  /* 0x0000000400007c11 */ /* 0x000fd8000f8e08ff */
[----:B------:R-:W-:Y:S02]  /*7930*/  F2FP.BF16.F32.PACK_AB R28, R29, R28 ;  /* 0x0000001c1d1c723e */ /* 0x000fe400000010ff */
[----:B------:R-:W-:-:S04]  /*7940*/  F2FP.BF16.F32.PACK_AB R30, R31, R30 ;  /* 0x0000001e1f1e723e */ /* 0x000fc800000010ff */
[----:B------:R-:W-:Y:S02]  /*7950*/  F2FP.BF16.F32.PACK_AB R24, R25, R24 ;  /* 0x000000181918723e */ /* 0x000fe400000010ff */
[----:B------:R-:W-:Y:S01]  /*7960*/  F2FP.BF16.F32.PACK_AB R26, R27, R26 ;  /* 0x0000001a1b1a723e */ /* 0x000fe200000010ff */
[----:B------:R-:W-:-:S04]  /*7970*/  DEPBAR.LE SB0, 0x0 ;  /* 0x000080000000791a */ /* 0x000fc80000000000 */
[----:B------:R-:W-:Y:S06]  /*7980*/  BAR.SYNC.DEFER_BLOCKING 0x0 ;  /* 0x0000000000007b1d */ /* 0x000fec0000010000 */
[----:B------:R3:W-:Y:S04]  /*7990*/  STS [R43], R28 ;  /* 0x0000001c2b007388 */ /* 0x0007e80000000800 */
[----:B------:R3:W-:Y:S04]  /*79a0*/  STS [R43+0x480], R30 ;  /* 0x0004801e2b007388 */ /* 0x0007e80000000800 */
[----:B------:R3:W-:Y:S04]  /*79b0*/  STS [R43+0x40], R24 ;  /* 0x000040182b007388 */ /* 0x0007e80000000800 */
[----:B------:R3:W-:Y:S01]  /*79c0*/  STS [R43+0x4c0], R26 ;  /* 0x0004c01a2b007388 */ /* 0x0007e20000000800 */
[----:B------:R-:W-:Y:S06]  /*79d0*/  BAR.SYNC.DEFER_BLOCKING 0x0 ;  /* 0x0000000000007b1d */ /* 0x000fec0000010000 */
[----:B---3--:R-:W-:Y:S05]  /*79e0*/  @!P0 EXIT ;  /* 0x000000000000894d */ /* 0x008fea0003800000 */
[----:B------:R-:W1:Y:S01]  /*79f0*/  LDS.128 R4, [R0] ;  /* 0x0000000000047984 */ /* 0x000e620000000c00 */
[----:B------:R-:W2:Y:S01]  /*7a00*/  LDC.64 R2, c[0x0][0x220] ;  /* 0x00008800ff027b82 */ /* 0x000ea20000000a00 */
[----:B------:R-:W-:-:S04]  /*7a10*/  IMAD R41, R40, 0x3000, R41 ;  /* 0x0000300028297824 */ /* 0x000fc800078e0229 */
[----:B--2---:R-:W-:-:S05]  /*7a20*/  IMAD.WIDE R2, R41, 0x2, R2 ;  /* 0x0000000229027825 */ /* 0x004fca00078e0202 */
[----:B-1----:R-:W-:Y:S01]  /*7a30*/  STG.E.128 desc[UR6][R2.64], R4 ;  /* 0x0000000402007986 */ /* 0x002fe2000c101d06 */
[----:B------:R-:W-:Y:S05]  /*7a40*/  EXIT ;  /* 0x000000000000794d */ /* 0x000fea0003800000 */
.L_x_0:
[----:B------:R-:W-:-:S00]  /*7a50*/  BRA `(.L_x_0) ;  /* 0xfffffffc00fc7947 */ /* 0x000fc0000383ffff */
[----:B------:R-:W-:-:S00]  /*7a60*/  NOP ;  /* 0x0000000000007918 */ /* 0x000fc00000000000 */
        /* <DEDUP_REMOVED lines=9> */
.L_x_1:


//--------------------- .nv.shared.triton_mm      --------------------------
	.section	.nv.shared.triton_mm,"aw",@nobits
	.sectionflags	@""
	.align	16
	.zero		1024


//--------------------- .nv.constant0.triton_mm   --------------------------
	.section	.nv.constant0.triton_mm,"a",@progbits
	.sectionflags	@""
	.align	4
.nv.constant0.triton_mm:
	.zero		552
